//
// Generated by NVIDIA NVVM Compiler
//
// Compiler Build ID: CL-36424714
// Cuda compilation tools, release 13.0, V13.0.88
// Based on NVVM 20.0.0
//

.version 9.0
.target sm_100
.address_size 64

	// .globl	_Z16reduce_optimizedPfS_
.extern .shared .align 16 .b8 sdata[];

.visible .entry _Z16reduce_optimizedPfS_(
	.param .u64 .ptr .align 1 _Z16reduce_optimizedPfS__param_0,
	.param .u64 .ptr .align 1 _Z16reduce_optimizedPfS__param_1
)
{
	.reg .pred 	%p<13>;
	.reg .b32 	%r<14>;
	.reg .b32 	%f<39>;
	.reg .b64 	%rd<7>;

	ld.param.u64 	%rd3, [_Z16reduce_optimizedPfS__param_0];
	ld.param.u64 	%rd2, [_Z16reduce_optimizedPfS__param_1];
	cvta.to.global.u64 	%rd4, %rd3;
	mov.u32 	%r1, %tid.x;
	mov.u32 	%r7, %ctaid.x;
	mov.u32 	%r13, %ntid.x;
	mad.lo.s32 	%r8, %r7, %r13, %r1;
	shl.b32 	%r3, %r8, 3;
	setp.gt.s32 	%p1, %r3, 1073741823;
	mul.wide.s32 	%rd5, %r3, 4;
	add.s64 	%rd1, %rd4, %rd5;
	mov.f32 	%f32, 0f00000000;
	@%p1 bra 	$L__BB0_2;
	ld.global.f32 	%f18, [%rd1];
	add.f32 	%f32, %f18, 0f00000000;
$L__BB0_2:
	setp.gt.s32 	%p2, %r3, 1073741822;
	@%p2 bra 	$L__BB0_4;
	ld.global.f32 	%f19, [%rd1+4];
	add.f32 	%f32, %f32, %f19;
$L__BB0_4:
	setp.gt.s32 	%p3, %r3, 1073741821;
	@%p3 bra 	$L__BB0_6;
	ld.global.f32 	%f20, [%rd1+8];
	add.f32 	%f32, %f32, %f20;
$L__BB0_6:
	setp.gt.s32 	%p4, %r3, 1073741820;
	@%p4 bra 	$L__BB0_8;
	ld.global.f32 	%f21, [%rd1+12];
	add.f32 	%f32, %f32, %f21;
$L__BB0_8:
	setp.gt.s32 	%p5, %r3, 1073741819;
	@%p5 bra 	$L__BB0_10;
	ld.global.f32 	%f22, [%rd1+16];
	add.f32 	%f32, %f32, %f22;
$L__BB0_10:
	setp.gt.s32 	%p6, %r3, 1073741818;
	@%p6 bra 	$L__BB0_12;
	ld.global.f32 	%f23, [%rd1+20];
	add.f32 	%f32, %f32, %f23;
$L__BB0_12:
	setp.gt.s32 	%p7, %r3, 1073741817;
	@%p7 bra 	$L__BB0_14;
	ld.global.f32 	%f24, [%rd1+24];
	add.f32 	%f32, %f32, %f24;
$L__BB0_14:
	setp.gt.s32 	%p8, %r3, 1073741816;
	@%p8 bra 	$L__BB0_16;
	ld.global.f32 	%f25, [%rd1+28];
	add.f32 	%f32, %f32, %f25;
$L__BB0_16:
	shl.b32 	%r9, %r1, 2;
	mov.u32 	%r10, sdata;
	add.s32 	%r4, %r10, %r9;
	st.shared.f32 	[%r4], %f32;
	bar.sync 	0;
	setp.lt.u32 	%p9, %r13, 2;
	@%p9 bra 	$L__BB0_20;
$L__BB0_17:
	shr.u32 	%r6, %r13, 1;
	setp.ge.u32 	%p10, %r1, %r6;
	@%p10 bra 	$L__BB0_19;
	shl.b32 	%r11, %r6, 2;
	add.s32 	%r12, %r4, %r11;
	ld.shared.f32 	%f26, [%r12];
	ld.shared.f32 	%f27, [%r4];
	add.f32 	%f28, %f26, %f27;
	st.shared.f32 	[%r4], %f28;
$L__BB0_19:
	bar.sync 	0;
	setp.gt.u32 	%p11, %r13, 3;
	mov.u32 	%r13, %r6;
	@%p11 bra 	$L__BB0_17;
$L__BB0_20:
	setp.ne.s32 	%p12, %r1, 0;
	@%p12 bra 	$L__BB0_22;
	ld.shared.f32 	%f29, [sdata];
	cvta.to.global.u64 	%rd6, %rd2;
	atom.global.add.f32 	%f30, [%rd6], %f29;
$L__BB0_22:
	ret;

}


// ===== COMPILED SASS (sm_100) =====

	.target	sm_100

	.elftype	@"ET_EXEC"


//--------------------- .note.nv.tkinfo           --------------------------
	.section	.note.nv.tkinfo,"",@"SHT_NOTE"
	.sectionflags	@"SHF_NOTE_NV_TKINFO"
	.tkinfo
        /*0018*/ 	.word	0x00000002
        /*0030*/ 	.string	""
        /*0030*/ 	.string	"ptxas"
        /*0030*/ 	.string	"Cuda compilation tools, release 13.0, V13.0.88"
        /*0030*/ 	.string	"Build cuda_13.0.r13.0/compiler.36424714_0"
        /*0030*/ 	.string	"-arch sm_100 -m 64 "



//--------------------- .note.nv.cuinfo           --------------------------
	.section	.note.nv.cuinfo,"",@"SHT_NOTE"
	.sectionflags	@"SHF_NOTE_NV_CUINFO"
        /*0018*/ 	.short	0x0002
        /*001a*/ 	.short	0x0064
        /*001c*/ 	.short	0x0082
	.zero		2


//--------------------- .nv.info                  --------------------------
	.section	.nv.info,"",@"SHT_CUDA_INFO"
	.align	4


	//----- nvinfo : EIATTR_REGCOUNT
	.align		4
        /*0000*/ 	.byte	0x04, 0x2f
        /*0002*/ 	.short	(.L_1 - .L_0)
	.align		4
.L_0:
        /*0004*/ 	.word	index@(_Z16reduce_optimizedPfS_)
        /*0008*/ 	.word	0x00000016


	//----- nvinfo : EIATTR_FRAME_SIZE
	.align		4
.L_1:
        /*000c*/ 	.byte	0x04, 0x11
        /*000e*/ 	.short	(.L_3 - .L_2)
	.align		4
.L_2:
        /*0010*/ 	.word	index@(_Z16reduce_optimizedPfS_)
        /*0014*/ 	.word	0x00000000


	//----- nvinfo : EIATTR_MIN_STACK_SIZE
	.align		4
.L_3:
        /*0018*/ 	.byte	0x04, 0x12
        /*001a*/ 	.short	(.L_5 - .L_4)
	.align		4
.L_4:
        /*001c*/ 	.word	index@(_Z16reduce_optimizedPfS_)
        /*0020*/ 	.word	0x00000000
.L_5:


//--------------------- .nv.compat                --------------------------
	.section	.nv.compat,"",@"SHT_CUDA_COMPAT_INFO"
	.align	4
        /*0000*/ 	.byte	0x02, 0x09, 0x00, 0x00, 0x02, 0x02, 0x01, 0x00, 0x02, 0x05, 0x05, 0x00, 0x03, 0x07, 0x01, 0x01
        /*0010*/ 	.byte	0x02, 0x03, 0x00, 0x00, 0x02, 0x06, 0x01, 0x00, 0x04, 0x0b, 0x08, 0x00, 0x09, 0x00, 0x00, 0x00
        /*0020*/ 	.byte	0x00, 0x00, 0x00, 0x00


//--------------------- .nv.info._Z16reduce_optimizedPfS_ --------------------------
	.section	.nv.info._Z16reduce_optimizedPfS_,"",@"SHT_CUDA_INFO"
	.sectionflags	@""
	.align	4


	//----- nvinfo : EIATTR_CUDA_API_VERSION
	.align		4
        /*0000*/ 	.byte	0x04, 0x37
        /*0002*/ 	.short	(.L_7 - .L_6)
.L_6:
        /*0004*/ 	.word	0x00000082


	//----- nvinfo : EIATTR_KPARAM_INFO
	.align		4
.L_7:
        /*0008*/ 	.byte	0x04, 0x17
        /*000a*/ 	.short	(.L_9 - .L_8)
.L_8:
        /*000c*/ 	.word	0x00000000
        /*0010*/ 	.short	0x0001
        /*0012*/ 	.short	0x0008
        /*0014*/ 	.byte	0x00, 0xf5, 0x21, 0x00


	//----- nvinfo : EIATTR_KPARAM_INFO
	.align		4
.L_9:
        /*0018*/ 	.byte	0x04, 0x17
        /*001a*/ 	.short	(.L_11 - .L_10)
.L_10:
        /*001c*/ 	.word	0x00000000
        /*0020*/ 	.short	0x0000
        /*0022*/ 	.short	0x0000
        /*0024*/ 	.byte	0x00, 0xf5, 0x21, 0x00


	//----- nvinfo : EIATTR_SPARSE_MMA_MASK
	.align		4
.L_11:
        /*0028*/ 	.byte	0x03, 0x50
        /*002a*/ 	.short	0x0000


	//----- nvinfo : EIATTR_MAXREG_COUNT
	.align		4
        /*002c*/ 	.byte	0x03, 0x1b
        /*002e*/ 	.short	0x00ff


	//----- nvinfo : EIATTR_NUM_BARRIERS
	.align		4
        /*0030*/ 	.byte	0x02, 0x4c
        /*0032*/ 	.byte	0x01
	.zero		1


	//----- nvinfo : EIATTR_MERCURY_ISA_VERSION
	.align		4
        /*0034*/ 	.byte	0x03, 0x5f
        /*0036*/ 	.short	0x0101


	//----- nvinfo : EIATTR_VRC_CTA_INIT_COUNT
	.align		4
        /*0038*/ 	.byte	0x02, 0x4a
	.zero		1
	.zero		1


	//----- nvinfo : EIATTR_EXIT_INSTR_OFFSETS
	.align		4
        /*003c*/ 	.byte	0x04, 0x1c
        /*003e*/ 	.short	(.L_13 - .L_12)


	//   ....[0]....
.L_12:
        /*0040*/ 	.word	0x00000360


	//   ....[1]....
        /*0044*/ 	.word	0x000003d0


	//----- nvinfo : EIATTR_CBANK_PARAM_SIZE
	.align		4
.L_13:
        /*0048*/ 	.byte	0x03, 0x19
        /*004a*/ 	.short	0x0010


	//----- nvinfo : EIATTR_PARAM_CBANK
	.align		4
        /*004c*/ 	.byte	0x04, 0x0a
        /*004e*/ 	.short	(.L_15 - .L_14)
	.align		4
.L_14:
        /*0050*/ 	.word	index@(.nv.constant0._Z16reduce_optimizedPfS_)
        /*0054*/ 	.short	0x0380
        /*0056*/ 	.short	0x0010


	//----- nvinfo : EIATTR_SW_WAR
	.align		4
.L_15:
        /*0058*/ 	.byte	0x04, 0x36
        /*005a*/ 	.short	(.L_17 - .L_16)
.L_16:
        /*005c*/ 	.word	0x00000008
.L_17:


//--------------------- .nv.callgraph             --------------------------
	.section	.nv.callgraph,"",@"SHT_CUDA_CALLGRAPH"
	.align	4
	.sectionentsize	8
	.align		4
        /*0000*/ 	.word	0x00000000
	.align		4
        /*0004*/ 	.word	0xffffffff
	.align		4
        /*0008*/ 	.word	0x00000000
	.align		4
        /*000c*/ 	.word	0xfffffffe
	.align		4
        /*0010*/ 	.word	0x00000000
	.align		4
        /*0014*/ 	.word	0xfffffffd
	.align		4
        /*0018*/ 	.word	0x00000000
	.align		4
        /*001c*/ 	.word	0xfffffffc


//--------------------- .text._Z16reduce_optimizedPfS_ --------------------------
	.section	.text._Z16reduce_optimizedPfS_,"ax",@progbits
	.align	128
        .global         _Z16reduce_optimizedPfS_
        .type           _Z16reduce_optimizedPfS_,@function
        .size           _Z16reduce_optimizedPfS_,(.L_x_3 - _Z16reduce_optimizedPfS_)
        .other          _Z16reduce_optimizedPfS_,@"STO_CUDA_ENTRY STV_DEFAULT"
_Z16reduce_optimizedPfS_:
.text._Z16reduce_optimizedPfS_:
[----:B------:R-:W-:Y:S01]  /*0000*/  LDC R1, c[0x0][0x37c] ;  /* 0x0000df00ff017b82 */ /* 0x000fe20000000800 */
[----:B------:R-:W0:Y:S07]  /*0010*/  S2R R19, SR_TID.X ;  /* 0x0000000000137919 */ /* 0x000e2e0000002100 */
[----:B------:R-:W0:Y:S01]  /*0020*/  S2UR UR4, SR_CTAID.X ;  /* 0x00000000000479c3 */ /* 0x000e220000002500 */
[----:B------:R-:W1:Y:S07]  /*0030*/  LDCU.64 UR6, c[0x0][0x358] ;  /* 0x00006b00ff0677ac */ /* 0x000e6e0008000a00 */
[----:B------:R-:W0:Y:S08]  /*0040*/  LDC R4, c[0x0][0x360] ;  /* 0x0000d800ff047b82 */ /* 0x000e300000000800 */
[----:B------:R-:W2:Y:S01]  /*0050*/  LDC.64 R2, c[0x0][0x380] ;  /* 0x0000e000ff027b82 */ /* 0x000ea20000000a00 */
[----:B0-----:R-:W-:-:S04]  /*0060*/  IMAD R0, R4, UR4, R19 ;  /* 0x0000000404007c24 */ /* 0x001fc8000f8e0213 */
[----:B------:R-:W-:-:S04]  /*0070*/  IMAD.SHL.U32 R5, R0, 0x8, RZ ;  /* 0x0000000800057824 */ /* 0x000fc800078e00ff */
[C---:B--2---:R-:W-:Y:S01]  /*0080*/  IMAD.WIDE R2, R5.reuse, 0x4, R2 ;  /* 0x0000000405027825 */ /* 0x044fe200078e0202 */
[----:B------:R-:W-:-:S13]  /*0090*/  ISETP.GT.AND P6, PT, R5, 0x3fffffff, PT ;  /* 0x3fffffff0500780c */ /* 0x000fda0003fc4270 */
[----:B-1----:R-:W2:Y:S01]  /*00a0*/  @!P6 LDG.E R6, desc[UR6][R2.64] ;  /* 0x000000060206e981 */ /* 0x002ea2000c1e1900 */
[C---:B------:R-:W-:Y:S02]  /*00b0*/  ISETP.GT.AND P0, PT, R5.reuse, 0x3ffffffe, PT ;  /* 0x3ffffffe0500780c */ /* 0x040fe40003f04270 */
[C---:B------:R-:W-:Y:S02]  /*00c0*/  ISETP.GT.AND P1, PT, R5.reuse, 0x3ffffffd, PT ;  /* 0x3ffffffd0500780c */ /* 0x040fe40003f24270 */
[C---:B------:R-:W-:Y:S02]  /*00d0*/  ISETP.GT.AND P2, PT, R5.reuse, 0x3ffffffc, PT ;  /* 0x3ffffffc0500780c */ /* 0x040fe40003f44270 */
[C---:B------:R-:W-:Y:S02]  /*00e0*/  ISETP.GT.AND P3, PT, R5.reuse, 0x3ffffffb, PT ;  /* 0x3ffffffb0500780c */ /* 0x040fe40003f64270 */
[----:B------:R-:W-:-:S05]  /*00f0*/  ISETP.GT.AND P4, PT, R5, 0x3ffffffa, PT ;  /* 0x3ffffffa0500780c */ /* 0x000fca0003f84270 */
[----:B------:R-:W3:Y:S01]  /*0100*/  @!P0 LDG.E R7, desc[UR6][R2.64+0x4] ;  /* 0x0000040602078981 */ /* 0x000ee2000c1e1900 */
[----:B------:R-:W-:-:S03]  /*0110*/  ISETP.GT.AND P5, PT, R5, 0x3ffffff9, PT ;  /* 0x3ffffff90500780c */ /* 0x000fc60003fa4270 */
[----:B------:R-:W4:Y:S01]  /*0120*/  @!P1 LDG.E R9, desc[UR6][R2.64+0x8] ;  /* 0x0000080602099981 */ /* 0x000f22000c1e1900 */
[----:B------:R-:W-:-:S03]  /*0130*/  IMAD.MOV.U32 R0, RZ, RZ, RZ ;  /* 0x000000ffff007224 */ /* 0x000fc600078e00ff */
[----:B------:R-:W5:Y:S04]  /*0140*/  @!P2 LDG.E R11, desc[UR6][R2.64+0xc] ;  /* 0x00000c06020ba981 */ /* 0x000f68000c1e1900 */
[----:B------:R-:W5:Y:S04]  /*0150*/  @!P4 LDG.E R13, desc[UR6][R2.64+0x14] ;  /* 0x00001406020dc981 */ /* 0x000f68000c1e1900 */
[----:B------:R-:W5:Y:S01]  /*0160*/  @!P5 LDG.E R15, desc[UR6][R2.64+0x18] ;  /* 0x00001806020fd981 */ /* 0x000f62000c1e1900 */
[----:B--2---:R-:W-:Y:S01]  /*0170*/  @!P6 FADD R0, RZ, R6 ;  /* 0x00000006ff00e221 */ /* 0x004fe20000000000 */
[----:B------:R-:W-:-:S02]  /*0180*/  ISETP.GT.AND P6, PT, R5, 0x3ffffff8, PT ;  /* 0x3ffffff80500780c */ /* 0x000fc40003fc4270 */
[----:B------:R-:W2:Y:S11]  /*0190*/  @!P3 LDG.E R5, desc[UR6][R2.64+0x10] ;  /* 0x000010060205b981 */ /* 0x000eb6000c1e1900 */
[----:B------:R0:W2:Y:S01]  /*01a0*/  @!P6 LDG.E R17, desc[UR6][R2.64+0x1c] ;  /* 0x00001c060211e981 */ /* 0x0000a2000c1e1900 */
[----:B------:R-:W1:Y:S01]  /*01b0*/  S2UR UR5, SR_CgaCtaId ;  /* 0x00000000000579c3 */ /* 0x000e620000008800 */
[----:B---3--:R-:W-:-:S04]  /*01c0*/  @!P0 FADD R0, R0, R7 ;  /* 0x0000000700008221 */ /* 0x008fc80000000000 */
[----:B----4-:R-:W-:-:S04]  /*01d0*/  @!P1 FADD R0, R0, R9 ;  /* 0x0000000900009221 */ /* 0x010fc80000000000 */
[----:B-----5:R-:W-:Y:S01]  /*01e0*/  @!P2 FADD R0, R0, R11 ;  /* 0x0000000b0000a221 */ /* 0x020fe20000000000 */
[----:B------:R-:W-:Y:S01]  /*01f0*/  UMOV UR4, 0x400 ;  /* 0x0000040000047882 */ /* 0x000fe20000000000 */
[----:B------:R-:W-:Y:S01]  /*0200*/  ISETP.GE.U32.AND P0, PT, R4, 0x2, PT ;  /* 0x000000020400780c */ /* 0x000fe20003f06070 */
[----:B-1----:R-:W-:-:S06]  /*0210*/  ULEA UR4, UR5, UR4, 0x18 ;  /* 0x0000000405047291 */ /* 0x002fcc000f8ec0ff */
[C---:B0-----:R-:W-:Y:S02]  /*0220*/  LEA R3, R19.reuse, UR4, 0x2 ;  /* 0x0000000413037c11 */ /* 0x041fe4000f8e10ff */
[----:B------:R-:W-:Y:S01]  /*0230*/  ISETP.NE.AND P1, PT, R19, RZ, PT ;  /* 0x000000ff1300720c */ /* 0x000fe20003f25270 */
[----:B--2---:R-:W-:-:S04]  /*0240*/  @!P3 FADD R0, R0, R5 ;  /* 0x000000050000b221 */ /* 0x004fc80000000000 */
[----:B------:R-:W-:-:S04]  /*0250*/  @!P4 FADD R0, R0, R13 ;  /* 0x0000000d0000c221 */ /* 0x000fc80000000000 */
[----:B------:R-:W-:-:S04]  /*0260*/  @!P5 FADD R0, R0, R15 ;  /* 0x0000000f0000d221 */ /* 0x000fc80000000000 */
[----:B------:R-:W-:-:S05]  /*0270*/  @!P6 FADD R0, R0, R17 ;  /* 0x000000110000e221 */ /* 0x000fca0000000000 */
[----:B------:R0:W-:Y:S01]  /*0280*/  STS [R3], R0 ;  /* 0x0000000003007388 */ /* 0x0001e20000000800 */
[----:B------:R-:W-:Y:S06]  /*0290*/  BAR.SYNC.DEFER_BLOCKING 0x0 ;  /* 0x0000000000007b1d */ /* 0x000fec0000010000 */
[----:B------:R-:W-:Y:S05]  /*02a0*/  @!P0 BRA `(.L_x_0) ;  /* 0x00000000002c8947 */ /* 0x000fea0003800000 */
.L_x_1:
[----:B------:R-:W-:-:S04]  /*02b0*/  SHF.R.U32.HI R6, RZ, 0x1, R4 ;  /* 0x00000001ff067819 */ /* 0x000fc80000011604 */
[----:B------:R-:W-:-:S13]  /*02c0*/  ISETP.GE.U32.AND P0, PT, R19, R6, PT ;  /* 0x000000061300720c */ /* 0x000fda0003f06070 */
[----:B0-----:R-:W-:Y:S01]  /*02d0*/  @!P0 LEA R0, R6, R3, 0x2 ;  /* 0x0000000306008211 */ /* 0x001fe200078e10ff */
[----:B------:R-:W-:Y:S05]  /*02e0*/  @!P0 LDS R5, [R3] ;  /* 0x0000000003058984 */ /* 0x000fea0000000800 */
[----:B------:R-:W0:Y:S02]  /*02f0*/  @!P0 LDS R0, [R0] ;  /* 0x0000000000008984 */ /* 0x000e240000000800 */
[----:B0-----:R-:W-:-:S05]  /*0300*/  @!P0 FADD R2, R0, R5 ;  /* 0x0000000500028221 */ /* 0x001fca0000000000 */
[----:B------:R1:W-:Y:S01]  /*0310*/  @!P0 STS [R3], R2 ;  /* 0x0000000203008388 */ /* 0x0003e20000000800 */
[----:B------:R-:W-:Y:S01]  /*0320*/  BAR.SYNC.DEFER_BLOCKING 0x0 ;  /* 0x0000000000007b1d */ /* 0x000fe20000010000 */
[----:B------:R-:W-:Y:S01]  /*0330*/  ISETP.GT.U32.AND P0, PT, R4, 0x3, PT ;  /* 0x000000030400780c */ /* 0x000fe20003f04070 */
[----:B------:R-:W-:-:S12]  /*0340*/  IMAD.MOV.U32 R4, RZ, RZ, R6 ;  /* 0x000000ffff047224 */ /* 0x000fd800078e0006 */
[----:B-1----:R-:W-:Y:S05]  /*0350*/  @P0 BRA `(.L_x_1) ;  /* 0xfffffffc00d40947 */ /* 0x002fea000383ffff */
.L_x_0:
[----:B------:R-:W-:Y:S05]  /*0360*/  @P1 EXIT ;  /* 0x000000000000194d */ /* 0x000fea0003800000 */
[----:B------:R-:W1:Y:S01]  /*0370*/  S2UR UR5, SR_CgaCtaId ;  /* 0x00000000000579c3 */ /* 0x000e620000008800 */
[----:B------:R-:W-:-:S07]  /*0380*/  UMOV UR4, 0x400 ;  /* 0x0000040000047882 */ /* 0x000fce0000000000 */
[----:B0-----:R-:W0:Y:S01]  /*0390*/  LDC.64 R2, c[0x0][0x388] ;  /* 0x0000e200ff027b82 */ /* 0x001e220000000a00 */
[----:B-1----:R-:W-:-:S09]  /*03a0*/  ULEA UR4, UR5, UR4, 0x18 ;  /* 0x0000000405047291 */ /* 0x002fd2000f8ec0ff */
[----:B------:R-:W0:Y:S04]  /*03b0*/  LDS R5, [UR4] ;  /* 0x00000004ff057984 */ /* 0x000e280008000800 */
[----:B0-----:R-:W-:Y:S01]  /*03c0*/  REDG.E.ADD.F32.FTZ.RN.STRONG.GPU desc[UR6][R2.64], R5 ;  /* 0x00000005020079a6 */ /* 0x001fe2000c12f306 */
[----:B------:R-:W-:Y:S05]  /*03d0*/  EXIT ;  /* 0x000000000000794d */ /* 0x000fea0003800000 */
.L_x_2:
[----:B------:R-:W-:-:S00]  /*03e0*/  BRA `(.L_x_2) ;  /* 0xfffffffc00fc7947 */ /* 0x000fc0000383ffff */
[----:B------:R-:W-:-:S00]  /*03f0*/  NOP ;  /* 0x0000000000007918 */ /* 0x000fc00000000000 */
        /* <DEDUP_REMOVED lines=8> */
.L_x_3:


//--------------------- .nv.shared._Z16reduce_optimizedPfS_ --------------------------
	.section	.nv.shared._Z16reduce_optimizedPfS_,"aw",@nobits
	.sectionflags	@""
	.align	16
	.zero		1024


//--------------------- .nv.shared.reserved.0     --------------------------
	.section	.nv.shared.reserved.0,"aw",@nobits
	.weak		__nv_reservedSMEM_offset_0_alias
	.size		__nv_reservedSMEM_offset_0_alias, 0, 64
	.other		__nv_reservedSMEM_offset_0_alias,@"STO_CUDA_RESERVED_SHARED STV_DEFAULT"
__nv_reservedSMEM_offset_0_alias:
	.zero		0
	.zero		64


//--------------------- .nv.constant0._Z16reduce_optimizedPfS_ --------------------------
	.section	.nv.constant0._Z16reduce_optimizedPfS_,"a",@progbits
	.sectionflags	@""
	.align	4
.nv.constant0._Z16reduce_optimizedPfS_:
	.zero		912


//--------------------- SYMBOLS --------------------------

	.type		.nv.reservedSmem.offset0,@object
	.size		.nv.reservedSmem.offset0,0x4
	.type		.nv.reservedSmem.cap,@object
	.size		.nv.reservedSmem.cap,0x4
